	.headerflags	@"EF_CUDA_TEXMODE_UNIFIED EF_CUDA_64BIT_ADDRESS EF_CUDA_ACCELERATORS EF_CUDA_SM90 EF_CUDA_VIRTUAL_SM(EF_CUDA_SM90)"
	.elftype	@"ET_EXEC"


//--------------------- .nv.info                  --------------------------
	.section	.nv.info,"",@"SHT_CUDA_INFO"
	.align	4


	//----- nvinfo : EIATTR_REGCOUNT
	.align		4
        /*0000*/ 	.byte	0x04, 0x2f
        /*0002*/ 	.short	(.L_3 - .L_2)
	.align		4
.L_2:
        /*0004*/ 	.word	index@(triton_poi_fused__native_batch_norm_legit_no_training_hardtanh_88)
        /*0008*/ 	.word	0x00000020


	//----- nvinfo : EIATTR_MIN_STACK_SIZE
	.align		4
.L_3:
        /*000c*/ 	.byte	0x04, 0x12
        /*000e*/ 	.short	(.L_5 - .L_4)
	.align		4
.L_4:
        /*0010*/ 	.word	index@(triton_poi_fused__native_batch_norm_legit_no_training_hardtanh_88)
        /*0014*/ 	.word	0x00000000


	//----- nvinfo : EIATTR_FRAME_SIZE
	.align		4
.L_5:
        /*0018*/ 	.byte	0x04, 0x11
        /*001a*/ 	.short	(.L_7 - .L_6)
	.align		4
.L_6:
        /*001c*/ 	.word	index@(triton_poi_fused__native_batch_norm_legit_no_training_hardtanh_88)
        /*0020*/ 	.word	0x00000000


	//----- nvinfo : EIATTR_MIN_STACK_SIZE
	.align		4
.L_7:
        /*0024*/ 	.byte	0x04, 0x12
        /*0026*/ 	.short	(.L_9 - .L_8)
	.align		4
.L_8:
        /*0028*/ 	.word	index@(triton_poi_fused__native_batch_norm_legit_no_training_hardtanh_88)
        /*002c*/ 	.word	0x00000000
.L_9:


//--------------------- .nv.info.triton_poi_fused__native_batch_norm_legit_no_training_hardtanh_88 --------------------------
	.section	.nv.info.triton_poi_fused__native_batch_norm_legit_no_training_hardtanh_88,"",@"SHT_CUDA_INFO"
	.sectionflags	@""
	.align	4


	//----- nvinfo : EIATTR_CUDA_API_VERSION
	.align		4
        /*0000*/ 	.byte	0x04, 0x37
        /*0002*/ 	.short	(.L_11 - .L_10)
.L_10:
        /*0004*/ 	.word	0x0000007c


	//----- nvinfo : EIATTR_KPARAM_INFO
	.align		4
.L_11:
        /*0008*/ 	.byte	0x04, 0x17
        /*000a*/ 	.short	(.L_13 - .L_12)
.L_12:
        /*000c*/ 	.word	0x00000000
        /*0010*/ 	.short	0x0007
        /*0012*/ 	.short	0x0034
        /*0014*/ 	.byte	0x00, 0xf0, 0x11, 0x00


	//----- nvinfo : EIATTR_KPARAM_INFO
	.align		4
.L_13:
        /*0018*/ 	.byte	0x04, 0x17
        /*001a*/ 	.short	(.L_15 - .L_14)
.L_14:
        /*001c*/ 	.word	0x00000000
        /*0020*/ 	.short	0x0006
        /*0022*/ 	.short	0x0030
        /*0024*/ 	.byte	0x00, 0xf0, 0x11, 0x00


	//----- nvinfo : EIATTR_KPARAM_INFO
	.align		4
.L_15:
        /*0028*/ 	.byte	0x04, 0x17
        /*002a*/ 	.short	(.L_17 - .L_16)
.L_16:
        /*002c*/ 	.word	0x00000000
        /*0030*/ 	.short	0x0005
        /*0032*/ 	.short	0x0028
        /*0034*/ 	.byte	0x00, 0xf4, 0x21, 0x00


	//----- nvinfo : EIATTR_KPARAM_INFO
	.align		4
.L_17:
        /*0038*/ 	.byte	0x04, 0x17
        /*003a*/ 	.short	(.L_19 - .L_18)
.L_18:
        /*003c*/ 	.word	0x00000000
        /*0040*/ 	.short	0x0004
        /*0042*/ 	.short	0x0020
        /*0044*/ 	.byte	0x00, 0xf4, 0x21, 0x00


	//----- nvinfo : EIATTR_KPARAM_INFO
	.align		4
.L_19:
        /*0048*/ 	.byte	0x04, 0x17
        /*004a*/ 	.short	(.L_21 - .L_20)
.L_20:
        /*004c*/ 	.word	0x00000000
        /*0050*/ 	.short	0x0003
        /*0052*/ 	.short	0x0018
        /*0054*/ 	.byte	0x00, 0xf4, 0x21, 0x00


	//----- nvinfo : EIATTR_KPARAM_INFO
	.align		4
.L_21:
        /*0058*/ 	.byte	0x04, 0x17
        /*005a*/ 	.short	(.L_23 - .L_22)
.L_22:
        /*005c*/ 	.word	0x00000000
        /*0060*/ 	.short	0x0002
        /*0062*/ 	.short	0x0010
        /*0064*/ 	.byte	0x00, 0xf4, 0x21, 0x00


	//----- nvinfo : EIATTR_KPARAM_INFO
	.align		4
.L_23:
        /*0068*/ 	.byte	0x04, 0x17
        /*006a*/ 	.short	(.L_25 - .L_24)
.L_24:
        /*006c*/ 	.word	0x00000000
        /*0070*/ 	.short	0x0001
        /*0072*/ 	.short	0x0008
        /*0074*/ 	.byte	0x00, 0xf4, 0x21, 0x00


	//----- nvinfo : EIATTR_KPARAM_INFO
	.align		4
.L_25:
        /*0078*/ 	.byte	0x04, 0x17
        /*007a*/ 	.short	(.L_27 - .L_26)
.L_26:
        /*007c*/ 	.word	0x00000000
        /*0080*/ 	.short	0x0000
        /*0082*/ 	.short	0x0000
        /*0084*/ 	.byte	0x00, 0xf4, 0x21, 0x00


	//----- nvinfo : EIATTR_SPARSE_MMA_MASK
	.align		4
.L_27:
        /*0088*/ 	.byte	0x03, 0x50
        /*008a*/ 	.short	0x0000


	//----- nvinfo : EIATTR_MAXREG_COUNT
	.align		4
        /*008c*/ 	.byte	0x03, 0x1b
        /*008e*/ 	.short	0x00ff


	//----- nvinfo : EIATTR_EXIT_INSTR_OFFSETS
	.align		4
        /*0090*/ 	.byte	0x04, 0x1c
        /*0092*/ 	.short	(.L_29 - .L_28)


	//   ....[0]....
.L_28:
        /*0094*/ 	.word	0x000016e0


	//   ....[1]....
        /*0098*/ 	.word	0x00001750


	//----- nvinfo : EIATTR_REQNTID
	.align		4
.L_29:
        /*009c*/ 	.byte	0x04, 0x10
        /*009e*/ 	.short	(.L_31 - .L_30)
.L_30:
        /*00a0*/ 	.word	0x00000100
        /*00a4*/ 	.word	0x00000001
        /*00a8*/ 	.word	0x00000001


	//----- nvinfo : EIATTR_CBANK_PARAM_SIZE
	.align		4
.L_31:
        /*00ac*/ 	.byte	0x03, 0x19
        /*00ae*/ 	.short	0x0038


	//----- nvinfo : EIATTR_PARAM_CBANK
	.align		4
        /*00b0*/ 	.byte	0x04, 0x0a
        /*00b2*/ 	.short	(.L_33 - .L_32)
	.align		4
.L_32:
        /*00b4*/ 	.word	index@(.nv.constant0.triton_poi_fused__native_batch_norm_legit_no_training_hardtanh_88)
        /*00b8*/ 	.short	0x0210
        /*00ba*/ 	.short	0x0038


	//----- nvinfo : EIATTR_SW_WAR
	.align		4
.L_33:
        /*00bc*/ 	.byte	0x04, 0x36
        /*00be*/ 	.short	(.L_35 - .L_34)
.L_34:
        /*00c0*/ 	.word	0x00000008
.L_35:


//--------------------- .nv.callgraph             --------------------------
	.section	.nv.callgraph,"",@"SHT_CUDA_CALLGRAPH"
	.align	4
	.sectionentsize	8
	.align		4
        /*0000*/ 	.word	0x00000000
	.align		4
        /*0004*/ 	.word	0xffffffff
	.align		4
        /*0008*/ 	.word	0x00000000
	.align		4
        /*000c*/ 	.word	0xfffffffe
	.align		4
        /*0010*/ 	.word	0x00000000
	.align		4
        /*0014*/ 	.word	0xfffffffd
	.align		4
        /*0018*/ 	.word	0x00000000
	.align		4
        /*001c*/ 	.word	0xfffffffc


//--------------------- .nv.constant4             --------------------------
	.section	.nv.constant4,"a",@progbits
	.align	8
	.align		8
.nv.constant4:
        /*0000*/ 	.dword	_$_str
	.align		8
        /*0008*/ 	.dword	_$_str_$_2


//--------------------- .text.triton_poi_fused__native_batch_norm_legit_no_training_hardtanh_88 --------------------------
	.section	.text.triton_poi_fused__native_batch_norm_legit_no_training_hardtanh_88,"ax",@progbits
	.sectionflags	@"SHF_BARRIERS=1"
	.align	128
        .global         triton_poi_fused__native_batch_norm_legit_no_training_hardtanh_88
        .type           triton_poi_fused__native_batch_norm_legit_no_training_hardtanh_88,@function
        .size           triton_poi_fused__native_batch_norm_legit_no_training_hardtanh_88,(.L_x_1 - triton_poi_fused__native_batch_norm_legit_no_training_hardtanh_88)
        .other          triton_poi_fused__native_batch_norm_legit_no_training_hardtanh_88,@"STO_CUDA_ENTRY STV_DEFAULT"
triton_poi_fused__native_batch_norm_legit_no_training_hardtanh_88:
.text.triton_poi_fused__native_batch_norm_legit_no_training_hardtanh_88:
[----:B------:R-:W0:Y:S01]  /*0000*/  LDC R1, c[0x0][0x28] ;  /* 0x00000a00ff017b82 */ /* 0x000e220000000800 */
[----:B------:R-:W1:Y:S07]  /*0010*/  S2R R10, SR_TID.X ;  /* 0x00000000000a7919 */ /* 0x000e6e0000002100 */
[----:B------:R-:W2:Y:S01]  /*0020*/  LDC.64 R14, c[0x0][0x210] ;  /* 0x00008400ff0e7b82 */ /* 0x000ea20000000a00 */
[----:B------:R-:W-:Y:S01]  /*0030*/  ULDC.64 UR6, c[0x0][0x208] ;  /* 0x0000820000067ab9 */ /* 0x000fe20000000a00 */
[----:B------:R-:W3:Y:S01]  /*0040*/  S2R R7, SR_CTAID.Y ;  /* 0x0000000000077919 */ /* 0x000ee20000002600 */
[----:B------:R-:W4:Y:S01]  /*0050*/  S2R R9, SR_CTAID.X ;  /* 0x0000000000097919 */ /* 0x000f220000002500 */
[----:B-1----:R-:W-:Y:S01]  /*0060*/  SHF.R.U32.HI R0, RZ, 0x2, R10 ;  /* 0x00000002ff007819 */ /* 0x002fe2000001160a */
[----:B------:R-:W-:-:S03]  /*0070*/  IMAD.SHL.U32 R6, R10, 0x4, RZ ;  /* 0x000000040a067824 */ /* 0x000fc600078e00ff */
[----:B------:R-:W-:Y:S02]  /*0080*/  SGXT.U32 R0, R0, 0x6 ;  /* 0x000000060000781a */ /* 0x000fe40000000000 */
[----:B------:R-:W-:Y:S02]  /*0090*/  LOP3.LUT R4, R6, 0xc, RZ, 0xc0, !PT ;  /* 0x0000000c06047812 */ /* 0x000fe400078ec0ff */
[----:B---3--:R-:W-:-:S03]  /*00a0*/  PRMT R11, R0, 0x6540, R7 ;  /* 0x00006540000b7816 */ /* 0x008fc60000000007 */
[----:B----4-:R-:W-:Y:S01]  /*00b0*/  IMAD R4, R9, 0x10, R4 ;  /* 0x0000001009047824 */ /* 0x010fe200078e0204 */
[C---:B------:R-:W-:Y:S01]  /*00c0*/  LOP3.LUT R3, R11.reuse, 0x40, RZ, 0xfc, !PT ;  /* 0x000000400b037812 */ /* 0x040fe200078efcff */
[----:B------:R-:W-:-:S03]  /*00d0*/  IMAD.HI R0, R11, 0x1b4e81b5, RZ ;  /* 0x1b4e81b50b007827 */ /* 0x000fc600078e02ff */
[C---:B------:R-:W-:Y:S01]  /*00e0*/  ISETP.GE.AND P0, PT, R4.reuse, 0x10, PT ;  /* 0x000000100400780c */ /* 0x040fe20003f06270 */
[----:B------:R-:W-:Y:S01]  /*00f0*/  IMAD.HI R2, R3, 0x1b4e81b5, RZ ;  /* 0x1b4e81b503027827 */ /* 0x000fe200078e02ff */
[----:B------:R-:W-:Y:S02]  /*0100*/  SHF.R.U32.HI R5, RZ, 0x1f, R0 ;  /* 0x0000001fff057819 */ /* 0x000fe40000011600 */
[----:B------:R-:W-:Y:S01]  /*0110*/  ISETP.LT.AND P3, PT, R11, 0x12c, !P0 ;  /* 0x0000012c0b00780c */ /* 0x000fe20004761270 */
[----:B------:R-:W-:Y:S01]  /*0120*/  IMAD R27, R4, 0x4b, RZ ;  /* 0x0000004b041b7824 */ /* 0x000fe200078e02ff */
[----:B------:R-:W-:Y:S02]  /*0130*/  SHF.R.U32.HI R9, RZ, 0x1f, R2 ;  /* 0x0000001fff097819 */ /* 0x000fe40000011602 */
[----:B------:R-:W-:Y:S02]  /*0140*/  LEA.HI.SX32 R0, R0, R5, 0x1d ;  /* 0x0000000500007211 */ /* 0x000fe400078feaff */
[----:B------:R-:W-:-:S03]  /*0150*/  LEA.HI.SX32 R2, R2, R9, 0x1d ;  /* 0x0000000902027211 */ /* 0x000fc600078feaff */
[----:B------:R-:W-:Y:S02]  /*0160*/  IMAD R5, R0, -0x4b, R11 ;  /* 0xffffffb500057824 */ /* 0x000fe400078e020b */
[----:B------:R-:W-:Y:S02]  /*0170*/  IMAD R9, R2, -0x4b, R3 ;  /* 0xffffffb502097824 */ /* 0x000fe400078e0203 */
[----:B------:R-:W-:Y:S02]  /*0180*/  IMAD R12, R0, 0x4b0, R5 ;  /* 0x000004b0000c7824 */ /* 0x000fe400078e0205 */
[----:B------:R-:W-:Y:S01]  /*0190*/  IMAD R24, R2, 0x4b0, R9 ;  /* 0x000004b002187824 */ /* 0x000fe200078e0209 */
[----:B------:R-:W-:Y:S01]  /*01a0*/  LOP3.LUT R9, R11, 0x80, RZ, 0xfc, !PT ;  /* 0x000000800b097812 */ /* 0x000fe200078efcff */
[----:B------:R-:W-:Y:S02]  /*01b0*/  IMAD R17, R4, 0x4b, R12 ;  /* 0x0000004b04117824 */ /* 0x000fe400078e020c */
[----:B------:R-:W-:-:S02]  /*01c0*/  IMAD.MOV.U32 R5, RZ, RZ, RZ ;  /* 0x000000ffff057224 */ /* 0x000fc400078e00ff */
[----:B------:R-:W-:Y:S02]  /*01d0*/  VIADD R29, R27, 0x4b ;  /* 0x0000004b1b1d7836 */ /* 0x000fe40000000000 */
[----:B--2---:R-:W-:-:S04]  /*01e0*/  IMAD.WIDE R16, R17, 0x4, R14 ;  /* 0x0000000411107825 */ /* 0x004fc800078e020e */
[----:B------:R-:W-:Y:S01]  /*01f0*/  IMAD.HI R2, R9, 0x1b4e81b5, RZ ;  /* 0x1b4e81b509027827 */ /* 0x000fe200078e02ff */
[----:B------:R-:W-:Y:S01]  /*0200*/  IADD3 R19, R29, R12, RZ ;  /* 0x0000000c1d137210 */ /* 0x000fe20007ffe0ff */
[----:B------:R1:W2:Y:S01]  /*0210*/  @P3 LDG.E.EL R5, desc[UR6][R16.64] ;  /* 0x0000000610053981 */ /* 0x0002a2000c2e1900 */
[----:B------:R-:W-:Y:S01]  /*0220*/  HFMA2.MMA R0, -RZ, RZ, 0, 0 ;  /* 0x00000000ff007435 */ /* 0x000fe200000001ff */
[C---:B------:R-:W-:Y:S01]  /*0230*/  VIADD R28, R27.reuse, 0x96 ;  /* 0x000000961b1c7836 */ /* 0x040fe20000000000 */
[----:B------:R-:W-:Y:S01]  /*0240*/  SHF.R.U32.HI R23, RZ, 0x1f, R2 ;  /* 0x0000001fff177819 */ /* 0x000fe20000011602 */
[----:B------:R-:W-:Y:S01]  /*0250*/  VIADD R27, R27, 0xe1 ;  /* 0x000000e11b1b7836 */ /* 0x000fe20000000000 */
[----:B------:R-:W-:Y:S01]  /*0260*/  ISETP.LT.AND P2, PT, R3, 0x12c, !P0 ;  /* 0x0000012c0300780c */ /* 0x000fe20004741270 */
[----:B------:R-:W-:Y:S01]  /*0270*/  IMAD.MOV.U32 R13, RZ, RZ, RZ ;  /* 0x000000ffff0d7224 */ /* 0x000fe200078e00ff */
[----:B------:R-:W-:Y:S01]  /*0280*/  LEA.HI.SX32 R2, R2, R23, 0x1d ;  /* 0x0000001702027211 */ /* 0x000fe200078feaff */
[----:B------:R-:W-:-:S02]  /*0290*/  IMAD.IADD R21, R28, 0x1, R12 ;  /* 0x000000011c157824 */ /* 0x000fc400078e020c */
[----:B-1----:R-:W-:Y:S02]  /*02a0*/  IMAD.IADD R17, R27, 0x1, R12 ;  /* 0x000000011b117824 */ /* 0x002fe400078e020c */
[----:B------:R-:W-:Y:S02]  /*02b0*/  IMAD.MOV.U32 R8, RZ, RZ, RZ ;  /* 0x000000ffff087224 */ /* 0x000fe400078e00ff */
[----:B------:R-:W-:-:S04]  /*02c0*/  IMAD.WIDE R18, R19, 0x4, R14 ;  /* 0x0000000413127825 */ /* 0x000fc800078e020e */
[----:B------:R-:W-:Y:S01]  /*02d0*/  IMAD.WIDE R16, R17, 0x4, R14 ;  /* 0x0000000411107825 */ /* 0x000fe200078e020e */
[----:B------:R1:W3:Y:S03]  /*02e0*/  @P3 LDG.E.EL R13, desc[UR6][R18.64] ;  /* 0x00000006120d3981 */ /* 0x0002e6000c2e1900 */
[----:B------:R-:W-:Y:S01]  /*02f0*/  IMAD R23, R4, 0x4b, R24 ;  /* 0x0000004b04177824 */ /* 0x000fe200078e0218 */
[----:B------:R4:W5:Y:S01]  /*0300*/  @P3 LDG.E.EL R8, desc[UR6][R16.64] ;  /* 0x0000000610083981 */ /* 0x000962000c2e1900 */
[----:B------:R-:W-:-:S04]  /*0310*/  IMAD.WIDE R20, R21, 0x4, R14 ;  /* 0x0000000415147825 */ /* 0x000fc800078e020e */
[C---:B------:R-:W-:Y:S01]  /*0320*/  IMAD R25, R2.reuse, -0x4b, R9 ;  /* 0xffffffb502197824 */ /* 0x040fe200078e0209 */
[----:B-1----:R-:W-:Y:S01]  /*0330*/  IADD3 R19, R29, R24, RZ ;  /* 0x000000181d137210 */ /* 0x002fe20007ffe0ff */
[----:B------:R-:W-:Y:S01]  /*0340*/  IMAD.MOV.U32 R12, RZ, RZ, RZ ;  /* 0x000000ffff0c7224 */ /* 0x000fe200078e00ff */
[----:B------:R1:W5:Y:S01]  /*0350*/  @P3 LDG.E.EL R0, desc[UR6][R20.64] ;  /* 0x0000000614003981 */ /* 0x000362000c2e1900 */
[----:B------:R-:W-:Y:S01]  /*0360*/  IMAD.WIDE R22, R23, 0x4, R14 ;  /* 0x0000000417167825 */ /* 0x000fe200078e020e */
[----:B----4-:R-:W-:Y:S02]  /*0370*/  IADD3 R17, R27, R24, RZ ;  /* 0x000000181b117210 */ /* 0x010fe40007ffe0ff */
[----:B------:R-:W-:Y:S01]  /*0380*/  ISETP.LT.AND P1, PT, R9, 0x12c, !P0 ;  /* 0x0000012c0900780c */ /* 0x000fe20004721270 */
[----:B------:R-:W-:Y:S01]  /*0390*/  IMAD R2, R2, 0x4b0, R25 ;  /* 0x000004b002027824 */ /* 0x000fe200078e0219 */
[----:B------:R4:W5:Y:S01]  /*03a0*/  @P2 LDG.E.EL R12, desc[UR6][R22.64] ;  /* 0x00000006160c2981 */ /* 0x000962000c2e1900 */
[----:B------:R-:W-:-:S02]  /*03b0*/  IMAD.MOV.U32 R26, RZ, RZ, RZ ;  /* 0x000000ffff1a7224 */ /* 0x000fc400078e00ff */
[----:B------:R-:W-:-:S04]  /*03c0*/  IMAD.WIDE R18, R19, 0x4, R14 ;  /* 0x0000000413127825 */ /* 0x000fc800078e020e */
[----:B-1----:R-:W-:Y:S01]  /*03d0*/  IMAD.IADD R21, R28, 0x1, R24 ;  /* 0x000000011c157824 */ /* 0x002fe200078e0218 */
[----:B------:R-:W-:Y:S01]  /*03e0*/  CS2R R24, SRZ ;  /* 0x0000000000187805 */ /* 0x000fe2000001ff00 */
[----:B------:R-:W-:Y:S01]  /*03f0*/  IMAD.WIDE R16, R17, 0x4, R14 ;  /* 0x0000000411107825 */ /* 0x000fe200078e020e */
[----:B------:R1:W5:Y:S03]  /*0400*/  @P2 LDG.E.EL R26, desc[UR6][R18.64] ;  /* 0x00000006121a2981 */ /* 0x000366000c2e1900 */
[----:B----4-:R-:W-:Y:S01]  /*0410*/  IMAD R22, R4, 0x4b, R2 ;  /* 0x0000004b04167824 */ /* 0x010fe200078e0202 */
[----:B------:R4:W5:Y:S01]  /*0420*/  @P2 LDG.E.EL R24, desc[UR6][R16.64] ;  /* 0x0000000610182981 */ /* 0x000962000c2e1900 */
[----:B------:R-:W-:Y:S02]  /*0430*/  IMAD.MOV.U32 R23, RZ, RZ, RZ ;  /* 0x000000ffff177224 */ /* 0x000fe400078e00ff */
[----:B-1----:R-:W-:-:S04]  /*0440*/  IMAD.WIDE R18, R22, 0x4, R14 ;  /* 0x0000000416127825 */ /* 0x002fc800078e020e */
[----:B----4-:R-:W-:Y:S01]  /*0450*/  IMAD.IADD R17, R29, 0x1, R2 ;  /* 0x000000011d117824 */ /* 0x010fe200078e0202 */
[----:B------:R1:W4:Y:S01]  /*0460*/  @P1 LDG.E.EL R23, desc[UR6][R18.64] ;  /* 0x0000000612171981 */ /* 0x000322000c2e1900 */
[----:B------:R-:W-:-:S04]  /*0470*/  IMAD.WIDE R20, R21, 0x4, R14 ;  /* 0x0000000415147825 */ /* 0x000fc800078e020e */
[----:B------:R-:W-:Y:S01]  /*0480*/  IMAD.MOV.U32 R22, RZ, RZ, RZ ;  /* 0x000000ffff167224 */ /* 0x000fe200078e00ff */
[----:B------:R1:W4:Y:S01]  /*0490*/  @P2 LDG.E.EL R25, desc[UR6][R20.64] ;  /* 0x0000000614192981 */ /* 0x000322000c2e1900 */
[----:B------:R-:W-:Y:S01]  /*04a0*/  IMAD.WIDE R16, R17, 0x4, R14 ;  /* 0x0000000411107825 */ /* 0x000fe200078e020e */
[----:B-1----:R-:W-:-:S03]  /*04b0*/  IADD3 R19, R28, R2, RZ ;  /* 0x000000021c137210 */ /* 0x002fc60007ffe0ff */
[----:B------:R-:W-:Y:S01]  /*04c0*/  IMAD.IADD R2, R27, 0x1, R2 ;  /* 0x000000011b027824 */ /* 0x000fe200078e0202 */
[----:B------:R1:W4:Y:S01]  /*04d0*/  @P1 LDG.E.EL R22, desc[UR6][R16.64] ;  /* 0x0000000610161981 */ /* 0x000322000c2e1900 */
[----:B------:R-:W-:Y:S01]  /*04e0*/  IMAD.WIDE R18, R19, 0x4, R14 ;  /* 0x0000000413127825 */ /* 0x000fe200078e020e */
[----:B0-----:R-:W-:-:S03]  /*04f0*/  CS2R R20, SRZ ;  /* 0x0000000000147805 */ /* 0x001fc6000001ff00 */
[----:B-1----:R-:W-:Y:S01]  /*0500*/  IMAD.WIDE R16, R2, 0x4, R14 ;  /* 0x0000000402107825 */ /* 0x002fe200078e020e */
[----:B------:R-:W-:Y:S02]  /*0510*/  LOP3.LUT R2, R11, 0xc0, RZ, 0xfc, !PT ;  /* 0x000000c00b027812 */ /* 0x000fe400078efcff */
[----:B------:R0:W4:Y:S04]  /*0520*/  @P1 LDG.E.EL R21, desc[UR6][R18.64] ;  /* 0x0000000612151981 */ /* 0x000128000c2e1900 */
[----:B------:R1:W4:Y:S01]  /*0530*/  @P1 LDG.E.EL R20, desc[UR6][R16.64] ;  /* 0x0000000610141981 */ /* 0x000322000c2e1900 */
[----:B0-----:R-:W-:-:S05]  /*0540*/  IMAD.HI R18, R2, 0x1b4e81b5, RZ ;  /* 0x1b4e81b502127827 */ /* 0x001fca00078e02ff */
[----:B-1----:R-:W-:-:S04]  /*0550*/  SHF.R.U32.HI R17, RZ, 0x1f, R18 ;  /* 0x0000001fff117819 */ /* 0x002fc80000011612 */
[----:B------:R-:W-:-:S05]  /*0560*/  LEA.HI.SX32 R17, R18, R17, 0x1d ;  /* 0x0000001112117211 */ /* 0x000fca00078feaff */
[----:B------:R-:W-:Y:S01]  /*0570*/  IMAD R16, R17, -0x4b, R2 ;  /* 0xffffffb511107824 */ /* 0x000fe200078e0202 */
[----:B------:R-:W-:-:S03]  /*0580*/  ISETP.LT.AND P0, PT, R2, 0x12c, !P0 ;  /* 0x0000012c0200780c */ /* 0x000fc60004701270 */
[----:B------:R-:W-:-:S04]  /*0590*/  IMAD R16, R17, 0x4b0, R16 ;  /* 0x000004b011107824 */ /* 0x000fc800078e0210 */
[--C-:B------:R-:W-:Y:S01]  /*05a0*/  IMAD R17, R4, 0x4b, R16.reuse ;  /* 0x0000004b04117824 */ /* 0x100fe200078e0210 */
[----:B------:R-:W-:Y:S01]  /*05b0*/  IADD3 R27, R27, R16, RZ ;  /* 0x000000101b1b7210 */ /* 0x000fe20007ffe0ff */
[--C-:B------:R-:W-:Y:S02]  /*05c0*/  IMAD.IADD R18, R29, 0x1, R16.reuse ;  /* 0x000000011d127824 */ /* 0x100fe400078e0210 */
[----:B------:R-:W-:Y:S01]  /*05d0*/  IMAD.IADD R19, R28, 0x1, R16 ;  /* 0x000000011c137824 */ /* 0x000fe200078e0210 */
[----:B------:R-:W-:Y:S01]  /*05e0*/  CS2R R28, SRZ ;  /* 0x00000000001c7805 */ /* 0x000fe2000001ff00 */
[----:B------:R-:W-:-:S05]  /*05f0*/  IMAD.WIDE R16, R17, 0x4, R14 ;  /* 0x0000000411107825 */ /* 0x000fca00078e020e */
[----:B------:R0:W4:Y:S02]  /*0600*/  @P0 LDG.E.EL R28, desc[UR6][R16.64] ;  /* 0x00000006101c0981 */ /* 0x000124000c2e1900 */
[----:B0-----:R-:W-:-:S04]  /*0610*/  IMAD.WIDE R16, R18, 0x4, R14 ;  /* 0x0000000412107825 */ /* 0x001fc800078e020e */
[--C-:B------:R-:W-:Y:S01]  /*0620*/  IMAD.WIDE R18, R19, 0x4, R14.reuse ;  /* 0x0000000413127825 */ /* 0x100fe200078e020e */
[----:B------:R-:W4:Y:S03]  /*0630*/  @P0 LDG.E.EL R29, desc[UR6][R16.64] ;  /* 0x00000006101d0981 */ /* 0x000f26000c2e1900 */
[----:B------:R-:W-:-:S04]  /*0640*/  IMAD.WIDE R14, R27, 0x4, R14 ;  /* 0x000000041b0e7825 */ /* 0x000fc800078e020e */
[----:B------:R-:W-:-:S06]  /*0650*/  IMAD.MOV.U32 R27, RZ, RZ, RZ ;  /* 0x000000ffff1b7224 */ /* 0x000fcc00078e00ff */
[----:B------:R0:W4:Y:S02]  /*0660*/  @P0 LDG.E.EL R27, desc[UR6][R18.64] ;  /* 0x00000006121b0981 */ /* 0x000124000c2e1900 */
[----:B0-----:R-:W-:-:S06]  /*0670*/  IMAD.MOV.U32 R18, RZ, RZ, RZ ;  /* 0x000000ffff127224 */ /* 0x001fcc00078e00ff */
[----:B------:R0:W4:Y:S01]  /*0680*/  @P0 LDG.E.EL R18, desc[UR6][R14.64] ;  /* 0x000000060e120981 */ /* 0x000122000c2e1900 */
[----:B------:R-:W1:Y:S01]  /*0690*/  S2UR UR5, SR_CgaCtaId ;  /* 0x00000000000579c3 */ /* 0x000e620000008800 */
[----:B------:R-:W-:Y:S01]  /*06a0*/  UMOV UR4, 0x400 ;  /* 0x0000040000047882 */ /* 0x000fe20000000000 */
[----:B------:R-:W-:Y:S02]  /*06b0*/  LOP3.LUT R6, R6, 0x3fc, RZ, 0xc0, !PT ;  /* 0x000003fc06067812 */ /* 0x000fe400078ec0ff */
[----:B0-----:R-:W-:Y:S02]  /*06c0*/  LOP3.LUT R14, R10, 0xfc, RZ, 0xc0, !PT ;  /* 0x000000fc0a0e7812 */ /* 0x001fe400078ec0ff */
[----:B------:R-:W-:Y:S01]  /*06d0*/  LOP3.LUT R15, R6, 0xc00, RZ, 0xfc, !PT ;  /* 0x00000c00060f7812 */ /* 0x000fe200078efcff */
[----:B-1----:R-:W-:-:S06]  /*06e0*/  UPRMT UR4, UR5, 0x654, UR4 ;  /* 0x0000065405047896 */ /* 0x002fcc0008000004 */
[----:B------:R-:W-:Y:S01]  /*06f0*/  VIADD R17, R14, UR4 ;  /* 0x000000040e117c36 */ /* 0x000fe20008000000 */
[----:B------:R-:W-:-:S04]  /*0700*/  LOP3.LUT R14, R6, 0x800, RZ, 0xfc, !PT ;  /* 0x00000800060e7812 */ /* 0x000fc800078efcff */
[C---:B------:R-:W-:Y:S02]  /*0710*/  LEA R16, R6.reuse, R17, 0x2 ;  /* 0x0000001106107211 */ /* 0x040fe400078e10ff */
[----:B------:R-:W-:Y:S02]  /*0720*/  LOP3.LUT R17, R6, 0x400, RZ, 0xfc, !PT ;  /* 0x0000040006117812 */ /* 0x000fe400078efcff */
[----:B------:R-:W-:Y:S02]  /*0730*/  SHF.R.U32.HI R14, RZ, 0x2, R14 ;  /* 0x00000002ff0e7819 */ /* 0x000fe4000001160e */
[----:B------:R-:W-:Y:S02]  /*0740*/  SHF.R.U32.HI R17, RZ, 0x2, R17 ;  /* 0x00000002ff117819 */ /* 0x000fe40000011611 */
[----:B------:R-:W-:Y:S02]  /*0750*/  SHF.R.U32.HI R15, RZ, 0x2, R15 ;  /* 0x00000002ff0f7819 */ /* 0x000fe4000001160f */
[----:B------:R-:W-:-:S02]  /*0760*/  LOP3.LUT R17, R17, 0x1fc, RZ, 0xc0, !PT ;  /* 0x000001fc11117812 */ /* 0x000fc400078ec0ff */
[----:B------:R-:W-:Y:S02]  /*0770*/  LOP3.LUT R14, R14, 0x2fc, RZ, 0xc0, !PT ;  /* 0x000002fc0e0e7812 */ /* 0x000fe400078ec0ff */
[----:B------:R-:W-:Y:S01]  /*0780*/  LOP3.LUT R19, R15, 0x3fc, RZ, 0xc0, !PT ;  /* 0x000003fc0f137812 */ /* 0x000fe200078ec0ff */
[----:B------:R-:W-:Y:S01]  /*0790*/  VIADD R15, R17, UR4 ;  /* 0x00000004110f7c36 */ /* 0x000fe20008000000 */
[----:B------:R-:W-:-:S04]  /*07a0*/  PRMT R7, R10, 0x6540, R7 ;  /* 0x000065400a077816 */ /* 0x000fc80000000007 */
[----:B------:R-:W-:Y:S02]  /*07b0*/  LEA R15, R6, R15, 0x2 ;  /* 0x0000000f060f7211 */ /* 0x000fe400078e10ff */
[----:B------:R-:W-:Y:S01]  /*07c0*/  ISETP.GE.AND P4, PT, R7, 0x12c, PT ;  /* 0x0000012c0700780c */ /* 0x000fe20003f86270 */
[----:B--2---:R0:W-:Y:S02]  /*07d0*/  STS [R16], R5 ;  /* 0x0000000510007388 */ /* 0x0041e40000000800 */
[----:B0-----:R-:W-:-:S04]  /*07e0*/  VIADD R5, R19, UR4 ;  /* 0x0000000413057c36 */ /* 0x001fc80008000000 */
[----:B------:R-:W-:Y:S01]  /*07f0*/  IMAD R5, R6, 0x4, R5 ;  /* 0x0000000406057824 */ /* 0x000fe200078e0205 */
[----:B---3--:R0:W-:Y:S02]  /*0800*/  STS [R16+0x4], R13 ;  /* 0x0000040d10007388 */ /* 0x0081e40000000800 */
[----:B0-----:R-:W-:-:S04]  /*0810*/  VIADD R13, R14, UR4 ;  /* 0x000000040e0d7c36 */ /* 0x001fc80008000000 */
[----:B------:R-:W-:Y:S02]  /*0820*/  IMAD R13, R6, 0x4, R13 ;  /* 0x00000004060d7824 */ /* 0x000fe400078e020d */
[----:B------:R-:W-:-:S05]  /*0830*/  IMAD.HI R6, R7, 0x1b4e81b5, RZ ;  /* 0x1b4e81b507067827 */ /* 0x000fca00078e02ff */
[----:B------:R-:W-:-:S04]  /*0840*/  SHF.R.U32.HI R17, RZ, 0x1f, R6 ;  /* 0x0000001fff117819 */ /* 0x000fc80000011606 */
[----:B------:R-:W-:Y:S01]  /*0850*/  LEA.HI.SX32 R6, R6, R17, 0x1d ;  /* 0x0000001106067211 */ /* 0x000fe200078feaff */
[----:B-----5:R0:W-:Y:S04]  /*0860*/  STS [R16+0x8], R0 ;  /* 0x0000080010007388 */ /* 0x0201e80000000800 */
[----:B------:R-:W-:Y:S01]  /*0870*/  IMAD R17, R6, -0x4b, R7 ;  /* 0xffffffb506117824 */ /* 0x000fe200078e0207 */
[----:B------:R-:W-:Y:S01]  /*0880*/  STS [R16+0xc], R8 ;  /* 0x00000c0810007388 */ /* 0x000fe20000000800 */
[----:B------:R-:W1:Y:S03]  /*0890*/  LDC.64 R6, c[0x0][0x220] ;  /* 0x00008800ff067b82 */ /* 0x000e660000000a00 */
[----:B------:R-:W-:Y:S04]  /*08a0*/  STS [R15+0x1000], R12 ;  /* 0x0010000c0f007388 */ /* 0x000fe80000000800 */
[----:B------:R-:W-:Y:S04]  /*08b0*/  STS [R15+0x1004], R26 ;  /* 0x0010041a0f007388 */ /* 0x000fe80000000800 */
[----:B------:R-:W-:Y:S04]  /*08c0*/  STS [R15+0x100c], R24 ;  /* 0x00100c180f007388 */ /* 0x000fe80000000800 */
[----:B----4-:R2:W-:Y:S04]  /*08d0*/  STS [R15+0x1008], R25 ;  /* 0x001008190f007388 */ /* 0x0105e80000000800 */
[----:B------:R-:W-:Y:S04]  /*08e0*/  STS [R13+0x2000], R23 ;  /* 0x002000170d007388 */ /* 0x000fe80000000800 */
[----:B------:R3:W-:Y:S01]  /*08f0*/  STS [R13+0x2004], R22 ;  /* 0x002004160d007388 */ /* 0x0007e20000000800 */
[----:B0-----:R-:W-:Y:S01]  /*0900*/  IMAD.MOV.U32 R0, RZ, RZ, RZ ;  /* 0x000000ffff007224 */ /* 0x001fe200078e00ff */
[----:B--2---:R-:W0:Y:S02]  /*0910*/  LDC.64 R24, c[0x0][0x218] ;  /* 0x00008600ff187b82 */ /* 0x004e240000000a00 */
[----:B------:R-:W-:Y:S01]  /*0920*/  STS [R13+0x2008], R21 ;  /* 0x002008150d007388 */ /* 0x000fe20000000800 */
[----:B-1----:R-:W-:-:S05]  /*0930*/  IMAD.WIDE R6, R17, 0x4, R6 ;  /* 0x0000000411067825 */ /* 0x002fca00078e0206 */
[----:B---3--:R-:W1:Y:S01]  /*0940*/  LDC.64 R22, c[0x0][0x228] ;  /* 0x00008a00ff167b82 */ /* 0x008e620000000a00 */
[----:B------:R2:W-:Y:S07]  /*0950*/  STS [R13+0x200c], R20 ;  /* 0x00200c140d007388 */ /* 0x0005ee0000000800 */
[----:B--2---:R-:W2:Y:S01]  /*0960*/  LDC.64 R20, c[0x0][0x230] ;  /* 0x00008c00ff147b82 */ /* 0x004ea20000000a00 */
[----:B------:R-:W-:Y:S04]  /*0970*/  STS [R5+0x3000], R28 ;  /* 0x0030001c05007388 */ /* 0x000fe80000000800 */
[----:B------:R-:W-:Y:S04]  /*0980*/  STS [R5+0x3004], R29 ;  /* 0x0030041d05007388 */ /* 0x000fe80000000800 */
[----:B------:R-:W-:Y:S04]  /*0990*/  STS [R5+0x3008], R27 ;  /* 0x0030081b05007388 */ /* 0x000fe80000000800 */
[----:B------:R3:W-:Y:S01]  /*09a0*/  STS [R5+0x300c], R18 ;  /* 0x00300c1205007388 */ /* 0x0007e20000000800 */
[----:B------:R-:W-:Y:S06]  /*09b0*/  BAR.SYNC.DEFER_BLOCKING 0x0 ;  /* 0x0000000000007b1d */ /* 0x000fec0000010000 */
[----:B------:R4:W5:Y:S01]  /*09c0*/  @!P4 LDG.E.EL R0, desc[UR6][R6.64] ;  /* 0x000000060600c981 */ /* 0x000962000c2e1900 */
[----:B------:R-:W-:Y:S01]  /*09d0*/  MOV R8, RZ ;  /* 0x000000ff00087202 */ /* 0x000fe20000000f00 */
[----:B0-----:R-:W-:-:S04]  /*09e0*/  IMAD.WIDE R24, R17, 0x4, R24 ;  /* 0x0000000411187825 */ /* 0x001fc800078e0218 */
[C---:B-1----:R-:W-:Y:S01]  /*09f0*/  IMAD.WIDE R22, R17.reuse, 0x4, R22 ;  /* 0x0000000411167825 */ /* 0x042fe200078e0216 */
[----:B------:R0:W5:Y:S03]  /*0a00*/  @!P4 LDG.E.EL R8, desc[UR6][R24.64] ;  /* 0x000000061808c981 */ /* 0x000166000c2e1900 */
[----:B--2---:R-:W-:-:S04]  /*0a10*/  IMAD.WIDE R20, R17, 0x4, R20 ;  /* 0x0000000411147825 */ /* 0x004fc800078e0214 */
[----:B------:R-:W-:Y:S02]  /*0a20*/  IMAD.MOV.U32 R17, RZ, RZ, RZ ;  /* 0x000000ffff117224 */ /* 0x000fe400078e00ff */
[----:B------:R-:W-:-:S04]  /*0a30*/  IMAD.MOV.U32 R12, RZ, RZ, RZ ;  /* 0x000000ffff0c7224 */ /* 0x000fc800078e00ff */
[----:B------:R-:W2:Y:S04]  /*0a40*/  @!P4 LDG.E.EL R17, desc[UR6][R22.64] ;  /* 0x000000061611c981 */ /* 0x000ea8000c2e1900 */
[----:B------:R1:W2:Y:S01]  /*0a50*/  @!P4 LDG.E.EL R12, desc[UR6][R20.64] ;  /* 0x00000006140cc981 */ /* 0x0002a2000c2e1900 */
[----:B------:R-:W-:Y:S01]  /*0a60*/  IMAD.SHL.U32 R10, R10, 0x10, RZ ;  /* 0x000000100a0a7824 */ /* 0x000fe200078e00ff */
[----:B---3--:R-:W-:-:S04]  /*0a70*/  HFMA2.MMA R18, -RZ, RZ, 1.625, 0 ;  /* 0x3e800000ff127435 */ /* 0x008fc800000001ff */
[----:B------:R-:W-:-:S04]  /*0a80*/  LOP3.LUT R10, R10, 0xff0, RZ, 0xc0, !PT ;  /* 0x00000ff00a0a7812 */ /* 0x000fc800078ec0ff */
[----:B----4-:R-:W-:-:S05]  /*0a90*/  LEA.HI R7, R10, UR4, RZ, 0x1e ;  /* 0x000000040a077c11 */ /* 0x010fca000f8ff0ff */
[----:B------:R-:W-:Y:S01]  /*0aa0*/  IMAD R7, R10, 0x4, R7 ;  /* 0x000000040a077824 */ /* 0x000fe200078e0207 */
[----:B------:R-:W-:-:S04]  /*0ab0*/  LEA R6, R9, R4, 0x4 ;  /* 0x0000000409067211 */ /* 0x000fc800078e20ff */
[----:B------:R-:W3:Y:S01]  /*0ac0*/  LDS R9, [R7+0x30] ;  /* 0x0000300007097984 */ /* 0x000ee20000000800 */
[--C-:B------:R-:W-:Y:S02]  /*0ad0*/  IMAD R3, R3, 0x10, R4.reuse ;  /* 0x0000001003037824 */ /* 0x100fe400078e0204 */
[----:B------:R-:W-:Y:S01]  /*0ae0*/  IMAD R2, R2, 0x10, R4 ;  /* 0x0000001002027824 */ /* 0x000fe200078e0204 */
[----:B0-----:R-:W0:Y:S04]  /*0af0*/  LDS R25, [R7] ;  /* 0x0000000007197984 */ /* 0x001e280000000800 */
[----:B------:R-:W4:Y:S04]  /*0b00*/  LDS R28, [R7+0x4] ;  /* 0x00000400071c7984 */ /* 0x000f280000000800 */
[----:B------:R-:W0:Y:S04]  /*0b10*/  LDS R26, [R7+0x8] ;  /* 0x00000800071a7984 */ /* 0x000e280000000800 */
[----:B------:R-:W0:Y:S04]  /*0b20*/  LDS R10, [R7+0xc] ;  /* 0x00000c00070a7984 */ /* 0x000e280000000800 */
[----:B------:R-:W0:Y:S04]  /*0b30*/  LDS R19, [R7+0x1c] ;  /* 0x00001c0007137984 */ /* 0x000e280000000800 */
[----:B-1----:R-:W1:Y:S04]  /*0b40*/  LDS R20, [R7+0x20] ;  /* 0x0000200007147984 */ /* 0x002e680000000800 */
[----:B------:R-:W0:Y:S04]  /*0b50*/  LDS R21, [R7+0x24] ;  /* 0x0000240007157984 */ /* 0x000e280000000800 */
[----:B------:R-:W0:Y:S04]  /*0b60*/  LDS R22, [R7+0x28] ;  /* 0x0000280007167984 */ /* 0x000e280000000800 */
[----:B------:R-:W0:Y:S04]  /*0b70*/  LDS R23, [R7+0x2c] ;  /* 0x00002c0007177984 */ /* 0x000e280000000800 */
[----:B------:R-:W0:Y:S04]  /*0b80*/  LDS R24, [R7+0x34] ;  /* 0x0000340007187984 */ /* 0x000e280000000800 */
[----:B------:R-:W-:Y:S01]  /*0b90*/  LDS R29, [R7+0x3c] ;  /* 0x00003c00071d7984 */ /* 0x000fe20000000800 */
[----:B-----5:R-:W-:-:S04]  /*0ba0*/  FADD R0, R0, 9.9999997473787516356e-06 ;  /* 0x3727c5ac00007421 */ /* 0x020fc80000000000 */
[----:B------:R-:W5:Y:S02]  /*0bb0*/  MUFU.SQRT R14, R0 ;  /* 0x00000000000e7308 */ /* 0x000f640000002000 */
[C---:B-----5:R-:W-:Y:S02]  /*0bc0*/  FSETP.GT.AND P4, PT, R14.reuse, 8.50705917302346158658e+37, PT ;  /* 0x7e8000000e00780b */ /* 0x060fe40003f84000 */
[----:B------:R-:W-:-:S11]  /*0bd0*/  FSETP.GEU.AND P5, PT, R14, 1.175494350822287508e-38, PT ;  /* 0x008000000e00780b */ /* 0x000fd60003fae000 */
[----:B------:R-:W-:-:S04]  /*0be0*/  @P4 FMUL R14, R14, 0.25 ;  /* 0x3e8000000e0e4820 */ /* 0x000fc80000400000 */
[----:B------:R-:W-:-:S04]  /*0bf0*/  @!P5 FMUL R14, R14, 16777216 ;  /* 0x4b8000000e0ed820 */ /* 0x000fc80000400000 */
[----:B------:R5:W0:Y:S01]  /*0c00*/  MUFU.RCP R27, R14 ;  /* 0x0000000e001b7308 */ /* 0x000a220000001000 */
[----:B------:R-:W-:-:S05]  /*0c10*/  FSEL R18, R18, 1, P4 ;  /* 0x3f80000012127808 */ /* 0x000fca0002000000 */
[----:B------:R-:W-:Y:S01]  /*0c20*/  @!P5 FMUL R18, R18, 16777216 ;  /* 0x4b8000001212d820 */ /* 0x000fe20000400000 */
[----:B------:R-:W-:Y:S02]  /*0c30*/  IMAD R0, R11, 0x10, R4 ;  /* 0x000000100b007824 */ /* 0x000fe400078e0204 */
[----:B------:R-:W2:Y:S04]  /*0c40*/  LDS R11, [R7+0x10] ;  /* 0x00001000070b7984 */ /* 0x000ea80000000800 */
[----:B-----5:R-:W5:Y:S01]  /*0c50*/  LDS R14, [R7+0x14] ;  /* 0x00001400070e7984 */ /* 0x020f620000000800 */
[----:B0-----:R-:W-:-:S03]  /*0c60*/  FMUL R27, R27, R18 ;  /* 0x000000121b1b7220 */ /* 0x001fc60000400000 */
[----:B------:R-:W0:Y:S04]  /*0c70*/  LDS R18, [R7+0x18] ;  /* 0x0000180007127984 */ /* 0x000e280000000800 */
[----:B------:R-:W0:Y:S01]  /*0c80*/  LDS R4, [R7+0x38] ;  /* 0x0000380007047984 */ /* 0x000e220000000800 */
[--C-:B---3--:R-:W-:Y:S01]  /*0c90*/  FADD R9, R9, -R8.reuse ;  /* 0x8000000809097221 */ /* 0x108fe20000000000 */
[----:B------:R-:W-:-:S03]  /*0ca0*/  FADD R25, R25, -R8 ;  /* 0x8000000819197221 */ /* 0x000fc60000000000 */
[----:B------:R-:W-:Y:S01]  /*0cb0*/  FMUL R9, R27, R9 ;  /* 0x000000091b097220 */ /* 0x000fe20000400000 */
[--C-:B----4-:R-:W-:Y:S01]  /*0cc0*/  FADD R28, R28, -R8.reuse ;  /* 0x800000081c1c7221 */ /* 0x110fe20000000000 */
[--C-:B------:R-:W-:Y:S01]  /*0cd0*/  FADD R26, R26, -R8.reuse ;  /* 0x800000081a1a7221 */ /* 0x100fe20000000000 */
[--C-:B------:R-:W-:Y:S01]  /*0ce0*/  FADD R10, R10, -R8.reuse ;  /* 0x800000080a0a7221 */ /* 0x100fe20000000000 */
[--C-:B------:R-:W-:Y:S01]  /*0cf0*/  FADD R19, R19, -R8.reuse ;  /* 0x8000000813137221 */ /* 0x100fe20000000000 */
[--C-:B-1----:R-:W-:Y:S01]  /*0d00*/  FADD R20, R20, -R8.reuse ;  /* 0x8000000814147221 */ /* 0x102fe20000000000 */
[--C-:B------:R-:W-:Y:S01]  /*0d10*/  FADD R21, R21, -R8.reuse ;  /* 0x8000000815157221 */ /* 0x100fe20000000000 */
[--C-:B------:R-:W-:Y:S01]  /*0d20*/  FADD R22, R22, -R8.reuse ;  /* 0x8000000816167221 */ /* 0x100fe20000000000 */
[--C-:B------:R-:W-:Y:S01]  /*0d30*/  FADD R23, R23, -R8.reuse ;  /* 0x8000000817177221 */ /* 0x100fe20000000000 */
[----:B------:R-:W-:Y:S01]  /*0d40*/  FADD R24, R24, -R8 ;  /* 0x8000000818187221 */ /* 0x000fe20000000000 */
[----:B--2---:R-:W-:Y:S01]  /*0d50*/  FFMA R9, R9, R17, R12 ;  /* 0x0000001109097223 */ /* 0x004fe2000000000c */
[C---:B------:R-:W-:Y:S01]  /*0d60*/  FMUL R26, R27.reuse, R26 ;  /* 0x0000001a1b1a7220 */ /* 0x040fe20000400000 */
[C---:B------:R-:W-:Y:S01]  /*0d70*/  FMUL R10, R27.reuse, R10 ;  /* 0x0000000a1b0a7220 */ /* 0x040fe20000400000 */
[C---:B------:R-:W-:Y:S01]  /*0d80*/  FMUL R19, R27.reuse, R19 ;  /* 0x000000131b137220 */ /* 0x040fe20000400000 */
[C---:B------:R-:W-:Y:S01]  /*0d90*/  FMUL R20, R27.reuse, R20 ;  /* 0x000000141b147220 */ /* 0x040fe20000400000 */
[C---:B------:R-:W-:Y:S01]  /*0da0*/  FMUL R21, R27.reuse, R21 ;  /* 0x000000151b157220 */ /* 0x040fe20000400000 */
[C---:B------:R-:W-:Y:S01]  /*0db0*/  FMUL R22, R27.reuse, R22 ;  /* 0x000000161b167220 */ /* 0x040fe20000400000 */
[C---:B------:R-:W-:Y:S01]  /*0dc0*/  FMUL R23, R27.reuse, R23 ;  /* 0x000000171b177220 */ /* 0x040fe20000400000 */
[----:B------:R-:W-:Y:S01]  /*0dd0*/  FMUL R24, R27, R24 ;  /* 0x000000181b187220 */ /* 0x000fe20000400000 */
[--C-:B------:R-:W-:Y:S01]  /*0de0*/  FADD R11, R11, -R8.reuse ;  /* 0x800000080b0b7221 */ /* 0x100fe20000000000 */
[--C-:B-----5:R-:W-:Y:S01]  /*0df0*/  FADD R14, R14, -R8.reuse ;  /* 0x800000080e0e7221 */ /* 0x120fe20000000000 */
[--C-:B0-----:R-:W-:Y:S01]  /*0e00*/  FADD R18, R18, -R8.reuse ;  /* 0x8000000812127221 */ /* 0x101fe20000000000 */
[--C-:B------:R-:W-:Y:S01]  /*0e10*/  FADD R4, R4, -R8.reuse ;  /* 0x8000000804047221 */ /* 0x100fe20000000000 */
[----:B------:R-:W-:Y:S01]  /*0e20*/  FADD R8, R29, -R8 ;  /* 0x800000081d087221 */ /* 0x000fe20000000000 */
[C---:B------:R-:W-:Y:S01]  /*0e30*/  FMUL R29, R27.reuse, R28 ;  /* 0x0000001c1b1d7220 */ /* 0x040fe20000400000 */
[C---:B------:R-:W-:Y:S01]  /*0e40*/  FMUL R11, R27.reuse, R11 ;  /* 0x0000000b1b0b7220 */ /* 0x040fe20000400000 */
[C---:B------:R-:W-:Y:S01]  /*0e50*/  FMUL R14, R27.reuse, R14 ;  /* 0x0000000e1b0e7220 */ /* 0x040fe20000400000 */
[C---:B------:R-:W-:Y:S01]  /*0e60*/  FMUL R18, R27.reuse, R18 ;  /* 0x000000121b127220 */ /* 0x040fe20000400000 */
[C---:B------:R-:W-:Y:S01]  /*0e70*/  FMUL R4, R27.reuse, R4 ;  /* 0x000000041b047220 */ /* 0x040fe20000400000 */
[C---:B------:R-:W-:Y:S01]  /*0e80*/  FMUL R8, R27.reuse, R8 ;  /* 0x000000081b087220 */ /* 0x040fe20000400000 */
[----:B------:R-:W-:Y:S01]  /*0e90*/  FMUL R25, R27, R25 ;  /* 0x000000191b197220 */ /* 0x000fe20000400000 */
[----:B------:R-:W-:Y:S01]  /*0ea0*/  FSETP.GTU.AND P4, PT, R9, RZ, PT ;  /* 0x000000ff0900720b */ /* 0x000fe20003f8c000 */
[-CC-:B------:R-:W-:Y:S01]  /*0eb0*/  FFMA R29, R29, R17.reuse, R12.reuse ;  /* 0x000000111d1d7223 */ /* 0x180fe2000000000c */
        /* <DEDUP_REMOVED lines=13> */
[----:B------:R-:W-:Y:S01]  /*0f90*/  FFMA R8, R8, R17, R12 ;  /* 0x0000001108087223 */ /* 0x000fe2000000000c */
[----:B------:R-:W-:Y:S01]  /*0fa0*/  FSEL R12, R9, RZ, P4 ;  /* 0x000000ff090c7208 */ /* 0x000fe20002000000 */
[----:B------:R-:W-:Y:S01]  /*0fb0*/  BAR.SYNC.DEFER_BLOCKING 0x0 ;  /* 0x0000000000007b1d */ /* 0x000fe20000010000 */
[----:B------:R-:W-:-:S02]  /*0fc0*/  FSETP.GTU.AND P4, PT, R23, RZ, PT ;  /* 0x000000ff1700720b */ /* 0x000fc40003f8c000 */
[C---:B------:R-:W-:Y:S02]  /*0fd0*/  FSETP.GEU.AND P5, PT, R12.reuse, 6, PT ;  /* 0x40c000000c00780b */ /* 0x040fe40003fae000 */
[----:B------:R-:W-:Y:S02]  /*0fe0*/  FSEL R28, R23, RZ, P4 ;  /* 0x000000ff171c7208 */ /* 0x000fe40002000000 */
[----:B------:R-:W-:Y:S02]  /*0ff0*/  FSETP.NAN.AND P6, PT, R12, R12, PT ;  /* 0x0000000c0c00720b */ /* 0x000fe40003fc8000 */
[----:B------:R-:W-:-:S07]  /*1000*/  FSETP.GEU.AND P4, PT, R28, 6, PT ;  /* 0x40c000001c00780b */ /* 0x000fce0003f8e000 */
[----:B------:R-:W-:Y:S02]  /*1010*/  @P5 SEL R12, R12, 0x40c00000, P6 ;  /* 0x40c000000c0c5807 */ /* 0x000fe40003000000 */
[----:B------:R-:W-:Y:S02]  /*1020*/  FSETP.GTU.AND P6, PT, R22, RZ, PT ;  /* 0x000000ff1600720b */ /* 0x000fe40003fcc000 */
[----:B------:R-:W-:Y:S02]  /*1030*/  FSETP.NAN.AND P5, PT, R28, R28, PT ;  /* 0x0000001c1c00720b */ /* 0x000fe40003fa8000 */
[----:B------:R-:W-:Y:S02]  /*1040*/  FSEL R22, R22, RZ, P6 ;  /* 0x000000ff16167208 */ /* 0x000fe40003000000 */
[----:B------:R-:W-:Y:S02]  /*1050*/  FSETP.GTU.AND P6, PT, R21, RZ, PT ;  /* 0x000000ff1500720b */ /* 0x000fe40003fcc000 */
[----:B------:R-:W-:-:S02]  /*1060*/  @P4 SEL R28, R28, 0x40c00000, P5 ;  /* 0x40c000001c1c4807 */ /* 0x000fc40002800000 */
[----:B------:R-:W-:Y:S02]  /*1070*/  FSETP.GTU.AND P4, PT, R20, RZ, PT ;  /* 0x000000ff1400720b */ /* 0x000fe40003f8c000 */
[----:B------:R-:W-:Y:S02]  /*1080*/  FSETP.GEU.AND P5, PT, R22, 6, PT ;  /* 0x40c000001600780b */ /* 0x000fe40003fae000 */
[----:B------:R-:W-:Y:S02]  /*1090*/  FSEL R21, R21, RZ, P6 ;  /* 0x000000ff15157208 */ /* 0x000fe40003000000 */
[----:B------:R-:W-:Y:S02]  /*10a0*/  FSETP.GTU.AND P6, PT, R19, RZ, PT ;  /* 0x000000ff1300720b */ /* 0x000fe40003fcc000 */
[----:B------:R-:W-:Y:S02]  /*10b0*/  FSEL R20, R20, RZ, P4 ;  /* 0x000000ff14147208 */ /* 0x000fe40002000000 */
[----:B------:R-:W-:-:S02]  /*10c0*/  FSETP.GEU.AND P4, PT, R21, 6, PT ;  /* 0x40c000001500780b */ /* 0x000fc40003f8e000 */
[----:B------:R-:W-:Y:S02]  /*10d0*/  FSEL R19, R19, RZ, P6 ;  /* 0x000000ff13137208 */ /* 0x000fe40003000000 */
[----:B------:R-:W-:-:S04]  /*10e0*/  FSETP.NAN.AND P6, PT, R22, R22, PT ;  /* 0x000000161600720b */ /* 0x000fc80003fc8000 */
[----:B------:R-:W-:Y:S02]  /*10f0*/  @P5 SEL R22, R22, 0x40c00000, P6 ;  /* 0x40c0000016165807 */ /* 0x000fe40003000000 */
[C---:B------:R-:W-:Y:S02]  /*1100*/  FSETP.NAN.AND P5, PT, R21.reuse, R21, PT ;  /* 0x000000151500720b */ /* 0x040fe40003fa8000 */
[----:B------:R-:W-:Y:S02]  /*1110*/  FSETP.GEU.AND P6, PT, R20, 6, PT ;  /* 0x40c000001400780b */ /* 0x000fe40003fce000 */
[----:B------:R-:W-:Y:S02]  /*1120*/  @P4 SEL R21, R21, 0x40c00000, P5 ;  /* 0x40c0000015154807 */ /* 0x000fe40002800000 */
[----:B------:R-:W-:Y:S02]  /*1130*/  FSETP.GTU.AND P4, PT, R18, RZ, PT ;  /* 0x000000ff1200720b */ /* 0x000fe40003f8c000 */
[----:B------:R-:W-:-:S02]  /*1140*/  FSETP.GEU.AND P5, PT, R19, 6, PT ;  /* 0x40c000001300780b */ /* 0x000fc40003fae000 */
[----:B------:R-:W-:Y:S02]  /*1150*/  FSEL R18, R18, RZ, P4 ;  /* 0x000000ff12127208 */ /* 0x000fe40002000000 */
[----:B------:R-:W-:-:S04]  /*1160*/  FSETP.NAN.AND P4, PT, R20, R20, PT ;  /* 0x000000141400720b */ /* 0x000fc80003f88000 */
[----:B------:R-:W-:Y:S02]  /*1170*/  @P6 SEL R20, R20, 0x40c00000, P4 ;  /* 0x40c0000014146807 */ /* 0x000fe40002000000 */
[----:B------:R-:W-:Y:S02]  /*1180*/  FSETP.GEU.AND P4, PT, R18, 6, PT ;  /* 0x40c000001200780b */ /* 0x000fe40003f8e000 */
[----:B------:R-:W-:-:S04]  /*1190*/  FSETP.NAN.AND P6, PT, R19, R19, PT ;  /* 0x000000131300720b */ /* 0x000fc80003fc8000 */
        /* <DEDUP_REMOVED lines=26> */
[C---:B------:R-:W-:Y:S02]  /*1340*/  FSETP.GTU.AND P6, PT, R24.reuse, RZ, PT ;  /* 0x000000ff1800720b */ /* 0x040fe40003fcc000 */
[C---:B------:R-:W-:Y:S02]  /*1350*/  FSETP.NAN.AND P5, PT, R29.reuse, R29, PT ;  /* 0x0000001d1d00720b */ /* 0x040fe40003fa8000 */
[----:B------:R-:W-:Y:S02]  /*1360*/  FSEL R24, R24, RZ, P6 ;  /* 0x000000ff18187208 */ /* 0x000fe40003000000 */
[----:B------:R-:W-:Y:S02]  /*1370*/  FSETP.GTU.AND P6, PT, R4, RZ, PT ;  /* 0x000000ff0400720b */ /* 0x000fe40003fcc000 */
[----:B------:R-:W-:-:S02]  /*1380*/  @P4 SEL R29, R29, 0x40c00000, P5 ;  /* 0x40c000001d1d4807 */ /* 0x000fc40002800000 */
[----:B------:R-:W-:Y:S02]  /*1390*/  FSETP.GEU.AND P4, PT, R24, 6, PT ;  /* 0x40c000001800780b */ /* 0x000fe40003f8e000 */
[----:B------:R-:W-:Y:S02]  /*13a0*/  FSETP.GTU.AND P5, PT, R8, RZ, PT ;  /* 0x000000ff0800720b */ /* 0x000fe40003fac000 */
[----:B------:R-:W-:Y:S02]  /*13b0*/  FSEL R17, R4, RZ, P6 ;  /* 0x000000ff04117208 */ /* 0x000fe40003000000 */
[----:B------:R-:W-:Y:S02]  /*13c0*/  FSETP.GTU.AND P6, PT, R25, RZ, PT ;  /* 0x000000ff1900720b */ /* 0x000fe40003fcc000 */
[----:B------:R-:W-:Y:S02]  /*13d0*/  FSEL R27, R8, RZ, P5 ;  /* 0x000000ff081b7208 */ /* 0x000fe40002800000 */
[----:B------:R-:W-:-:S02]  /*13e0*/  FSETP.GEU.AND P5, PT, R17, 6, PT ;  /* 0x40c000001100780b */ /* 0x000fc40003fae000 */
[----:B------:R-:W-:Y:S02]  /*13f0*/  FSEL R4, R25, RZ, P6 ;  /* 0x000000ff19047208 */ /* 0x000fe40003000000 */
[----:B------:R-:W-:-:S04]  /*1400*/  FSETP.NAN.AND P6, PT, R24, R24, PT ;  /* 0x000000181800720b */ /* 0x000fc80003fc8000 */
[----:B------:R-:W-:Y:S02]  /*1410*/  @P4 SEL R24, R24, 0x40c00000, P6 ;  /* 0x40c0000018184807 */ /* 0x000fe40003000000 */
[----:B------:R-:W-:Y:S02]  /*1420*/  FSETP.GEU.AND P4, PT, R4, 6, PT ;  /* 0x40c000000400780b */ /* 0x000fe40003f8e000 */
[----:B------:R-:W-:-:S04]  /*1430*/  FSETP.NAN.AND P6, PT, R17, R17, PT ;  /* 0x000000111100720b */ /* 0x000fc80003fc8000 */
[----:B------:R-:W-:Y:S02]  /*1440*/  @P5 SEL R17, R17, 0x40c00000, P6 ;  /* 0x40c0000011115807 */ /* 0x000fe40003000000 */
[----:B------:R-:W-:Y:S02]  /*1450*/  FSETP.GEU.AND P5, PT, R27, 6, PT ;  /* 0x40c000001b00780b */ /* 0x000fe40003fae000 */
[----:B------:R-:W-:-:S04]  /*1460*/  FSETP.NAN.AND P6, PT, R4, R4, PT ;  /* 0x000000040400720b */ /* 0x000fc80003fc8000 */
[----:B------:R-:W-:Y:S02]  /*1470*/  @P4 SEL R4, R4, 0x40c00000, P6 ;  /* 0x40c0000004044807 */ /* 0x000fe40003000000 */
[----:B------:R-:W-:-:S05]  /*1480*/  FSETP.NAN.AND P4, PT, R27, R27, PT ;  /* 0x0000001b1b00720b */ /* 0x000fca0003f88000 */
[----:B------:R-:W-:Y:S01]  /*1490*/  @P5 SEL R27, R27, 0x40c00000, P4 ;  /* 0x40c000001b1b5807 */ /* 0x000fe20002000000 */
[----:B------:R-:W-:Y:S04]  /*14a0*/  STS [R7+0x30], R12 ;  /* 0x0000300c07007388 */ /* 0x000fe80000000800 */
[----:B------:R-:W-:Y:S04]  /*14b0*/  STS [R7+0x2c], R28 ;  /* 0x00002c1c07007388 */ /* 0x000fe80000000800 */
[----:B------:R-:W-:Y:S04]  /*14c0*/  STS [R7+0x28], R22 ;  /* 0x0000281607007388 */ /* 0x000fe80000000800 */
[----:B------:R-:W-:Y:S04]  /*14d0*/  STS [R7+0x24], R21 ;  /* 0x0000241507007388 */ /* 0x000fe80000000800 */
[----:B------:R-:W-:Y:S04]  /*14e0*/  STS [R7+0x20], R20 ;  /* 0x0000201407007388 */ /* 0x000fe80000000800 */
[----:B------:R-:W-:Y:S04]  /*14f0*/  STS [R7+0x1c], R19 ;  /* 0x00001c1307007388 */ /* 0x000fe80000000800 */
[----:B------:R0:W-:Y:S04]  /*1500*/  STS [R7+0x18], R18 ;  /* 0x0000181207007388 */ /* 0x0001e80000000800 */
[----:B------:R-:W-:Y:S04]  /*1510*/  STS [R7+0x14], R14 ;  /* 0x0000140e07007388 */ /* 0x000fe80000000800 */
[----:B------:R-:W-:Y:S01]  /*1520*/  STS [R7+0x10], R11 ;  /* 0x0000100b07007388 */ /* 0x000fe20000000800 */
[----:B0-----:R-:W0:Y:S03]  /*1530*/  LDC.64 R18, c[0x0][0x238] ;  /* 0x00008e00ff127b82 */ /* 0x001e260000000a00 */
[----:B------:R-:W-:Y:S04]  /*1540*/  STS [R7+0xc], R10 ;  /* 0x00000c0a07007388 */ /* 0x000fe80000000800 */
[----:B------:R-:W-:Y:S04]  /*1550*/  STS [R7+0x8], R26 ;  /* 0x0000081a07007388 */ /* 0x000fe80000000800 */
[----:B------:R0:W-:Y:S04]  /*1560*/  STS [R7+0x4], R29 ;  /* 0x0000041d07007388 */ /* 0x0001e80000000800 */
[----:B------:R-:W-:Y:S04]  /*1570*/  STS [R7+0x34], R24 ;  /* 0x0000341807007388 */ /* 0x000fe80000000800 */
[----:B------:R-:W-:Y:S04]  /*1580*/  STS [R7+0x38], R17 ;  /* 0x0000381107007388 */ /* 0x000fe80000000800 */
[----:B------:R-:W-:Y:S04]  /*1590*/  STS [R7], R4 ;  /* 0x0000000407007388 */ /* 0x000fe80000000800 */
[----:B------:R-:W-:Y:S01]  /*15a0*/  STS [R7+0x3c], R27 ;  /* 0x00003c1b07007388 */ /* 0x000fe20000000800 */
[----:B------:R-:W-:Y:S06]  /*15b0*/  BAR.SYNC.DEFER_BLOCKING 0x0 ;  /* 0x0000000000007b1d */ /* 0x000fec0000010000 */
[----:B------:R-:W-:Y:S04]  /*15c0*/  LDS R8, [R16] ;  /* 0x0000000010087984 */ /* 0x000fe80000000800 */
[----:B------:R-:W-:Y:S04]  /*15d0*/  LDS R9, [R16+0x4] ;  /* 0x0000040010097984 */ /* 0x000fe80000000800 */
[----:B------:R-:W-:Y:S04]  /*15e0*/  LDS R10, [R16+0x8] ;  /* 0x00000800100a7984 */ /* 0x000fe80000000800 */
[----:B------:R1:W2:Y:S04]  /*15f0*/  LDS R11, [R16+0xc] ;  /* 0x00000c00100b7984 */ /* 0x0002a80000000800 */
[----:B------:R-:W-:Y:S04]  /*1600*/  LDS R20, [R15+0x1000] ;  /* 0x001000000f147984 */ /* 0x000fe80000000800 */
[----:B------:R-:W-:Y:S04]  /*1610*/  LDS R21, [R15+0x1004] ;  /* 0x001004000f157984 */ /* 0x000fe80000000800 */
[----:B------:R-:W-:Y:S04]  /*1620*/  LDS R22, [R15+0x1008] ;  /* 0x001008000f167984 */ /* 0x000fe80000000800 */
[----:B------:R-:W3:Y:S04]  /*1630*/  LDS R23, [R15+0x100c] ;  /* 0x00100c000f177984 */ /* 0x000ee80000000800 */
[----:B------:R-:W-:Y:S04]  /*1640*/  LDS R24, [R13+0x2000] ;  /* 0x002000000d187984 */ /* 0x000fe80000000800 */
[----:B------:R-:W-:Y:S04]  /*1650*/  LDS R25, [R13+0x2004] ;  /* 0x002004000d197984 */ /* 0x000fe80000000800 */
[----:B------:R-:W-:Y:S04]  /*1660*/  LDS R26, [R13+0x2008] ;  /* 0x002008000d1a7984 */ /* 0x000fe80000000800 */
[----:B------:R-:W4:Y:S01]  /*1670*/  LDS R27, [R13+0x200c] ;  /* 0x00200c000d1b7984 */ /* 0x000f220000000800 */
[----:B0-----:R-:W-:-:S04]  /*1680*/  IMAD.WIDE R28, R0, 0x4, R18 ;  /* 0x00000004001c7825 */ /* 0x001fc800078e0212 */
[----:B-1----:R-:W-:-:S04]  /*1690*/  IMAD.WIDE R16, R3, 0x4, R18 ;  /* 0x0000000403107825 */ /* 0x002fc800078e0212 */
[----:B------:R-:W-:Y:S01]  /*16a0*/  IMAD.WIDE R6, R6, 0x4, R18 ;  /* 0x0000000406067825 */ /* 0x000fe200078e0212 */
[----:B--2---:R0:W-:Y:S04]  /*16b0*/  @P3 STG.E.128 desc[UR6][R28.64], R8 ;  /* 0x000000081c003986 */ /* 0x0041e8000c101d06 */
[----:B---3--:R0:W-:Y:S04]  /*16c0*/  @P2 STG.E.128 desc[UR6][R16.64], R20 ;  /* 0x0000001410002986 */ /* 0x0081e8000c101d06 */
[----:B----4-:R0:W-:Y:S02]  /*16d0*/  @P1 STG.E.128 desc[UR6][R6.64], R24 ;  /* 0x0000001806001986 */ /* 0x0101e4000c101d06 */
[----:B0-----:R-:W-:Y:S05]  /*16e0*/  @!P0 EXIT ;  /* 0x000000000000894d */ /* 0x001fea0003800000 */
[----:B0-----:R-:W-:Y:S01]  /*16f0*/  LDS R8, [R5+0x3000] ;  /* 0x0030000005087984 */ /* 0x001fe20000000800 */
[----:B------:R-:W-:-:S03]  /*1700*/  IMAD.WIDE R2, R2, 0x4, R18 ;  /* 0x0000000402027825 */ /* 0x000fc600078e0212 */
[----:B------:R-:W-:Y:S04]  /*1710*/  LDS R9, [R5+0x3004] ;  /* 0x0030040005097984 */ /* 0x000fe80000000800 */
[----:B------:R-:W-:Y:S04]  /*1720*/  LDS R10, [R5+0x3008] ;  /* 0x00300800050a7984 */ /* 0x000fe80000000800 */
[----:B------:R-:W0:Y:S04]  /*1730*/  LDS R11, [R5+0x300c] ;  /* 0x00300c00050b7984 */ /* 0x000e280000000800 */
[----:B0-----:R-:W-:Y:S01]  /*1740*/  STG.E.128 desc[UR6][R2.64], R8 ;  /* 0x0000000802007986 */ /* 0x001fe2000c101d06 */
[----:B------:R-:W-:Y:S05]  /*1750*/  EXIT ;  /* 0x000000000000794d */ /* 0x000fea0003800000 */
.L_x_0:
[----:B------:R-:W-:-:S00]  /*1760*/  BRA `(.L_x_0) ;  /* 0xfffffffc00fc7947 */ /* 0x000fc0000383ffff */
[----:B------:R-:W-:-:S00]  /*1770*/  NOP ;  /* 0x0000000000007918 */ /* 0x000fc00000000000 */
        /* <DEDUP_REMOVED lines=8> */
.L_x_1:


//--------------------- .nv.global.init           --------------------------
	.section	.nv.global.init,"aw",@progbits
.nv.global.init:
	.type		_$_str,@object
	.size		_$_str,(_$_str_$_2 - _$_str)
_$_str:
        /*0000*/ 	.byte	0x5f, 0x5f, 0x43, 0x55, 0x44, 0x41, 0x5f, 0x46, 0x54, 0x5a, 0x00
	.type		_$_str_$_2,@object
	.size		_$_str_$_2,(.L_1 - _$_str_$_2)
_$_str_$_2:
        /*000b*/ 	.byte	0x5f, 0x5f, 0x43, 0x55, 0x44, 0x41, 0x5f, 0x50, 0x52, 0x45, 0x43, 0x5f, 0x53, 0x51, 0x52, 0x54
        /*001b*/ 	.byte	0x00
.L_1:


//--------------------- .nv.shared.triton_poi_fused__native_batch_norm_legit_no_training_hardtanh_88 --------------------------
	.section	.nv.shared.triton_poi_fused__native_batch_norm_legit_no_training_hardtanh_88,"aw",@nobits
	.sectionflags	@""
	.align	16
	.zero		1024


//--------------------- .nv.constant0.triton_poi_fused__native_batch_norm_legit_no_training_hardtanh_88 --------------------------
	.section	.nv.constant0.triton_poi_fused__native_batch_norm_legit_no_training_hardtanh_88,"a",@progbits
	.sectionflags	@""
	.align	4
.nv.constant0.triton_poi_fused__native_batch_norm_legit_no_training_hardtanh_88:
	.zero		584
